//
// Generated by NVIDIA NVVM Compiler
//
// Compiler Build ID: CL-36424714
// Cuda compilation tools, release 13.0, V13.0.88
// Based on NVVM 20.0.0
//

.version 9.0
.target sm_100
.address_size 64

	// .globl	_Z24globalMemCoalescedKernelPiS_i

.visible .entry _Z24globalMemCoalescedKernelPiS_i(
	.param .u64 .ptr .align 1 _Z24globalMemCoalescedKernelPiS_i_param_0,
	.param .u64 .ptr .align 1 _Z24globalMemCoalescedKernelPiS_i_param_1,
	.param .u32 _Z24globalMemCoalescedKernelPiS_i_param_2
)
{
	.reg .pred 	%p<7>;
	.reg .b32 	%r<36>;
	.reg .b64 	%rd<18>;

	ld.param.u64 	%rd3, [_Z24globalMemCoalescedKernelPiS_i_param_0];
	ld.param.u64 	%rd4, [_Z24globalMemCoalescedKernelPiS_i_param_1];
	ld.param.u32 	%r12, [_Z24globalMemCoalescedKernelPiS_i_param_2];
	cvta.to.global.u64 	%rd1, %rd4;
	cvta.to.global.u64 	%rd2, %rd3;
	mov.u32 	%r13, %tid.x;
	mov.u32 	%r14, %ctaid.x;
	mov.u32 	%r15, %ntid.x;
	mad.lo.s32 	%r34, %r14, %r15, %r13;
	mov.u32 	%r16, %nctaid.x;
	mul.lo.s32 	%r2, %r15, %r16;
	setp.ge.s32 	%p1, %r34, %r12;
	@%p1 bra 	$L__BB0_7;
	add.s32 	%r17, %r34, %r2;
	max.s32 	%r18, %r12, %r17;
	setp.lt.s32 	%p2, %r17, %r12;
	selp.u32 	%r19, 1, 0, %p2;
	add.s32 	%r20, %r17, %r19;
	sub.s32 	%r21, %r18, %r20;
	div.u32 	%r22, %r21, %r2;
	add.s32 	%r3, %r22, %r19;
	and.b32  	%r23, %r3, 3;
	setp.eq.s32 	%p3, %r23, 3;
	@%p3 bra 	$L__BB0_4;
	add.s32 	%r24, %r3, 1;
	and.b32  	%r25, %r24, 3;
	neg.s32 	%r32, %r25;
$L__BB0_3:
	.pragma "nounroll";
	mul.wide.s32 	%rd5, %r34, 4;
	add.s64 	%rd6, %rd1, %rd5;
	add.s64 	%rd7, %rd2, %rd5;
	ld.global.u32 	%r26, [%rd7];
	st.global.u32 	[%rd6], %r26;
	add.s32 	%r34, %r34, %r2;
	add.s32 	%r32, %r32, 1;
	setp.ne.s32 	%p4, %r32, 0;
	@%p4 bra 	$L__BB0_3;
$L__BB0_4:
	setp.lt.u32 	%p5, %r3, 3;
	@%p5 bra 	$L__BB0_7;
	mul.wide.s32 	%rd11, %r2, 4;
	shl.b32 	%r31, %r2, 2;
$L__BB0_6:
	mul.wide.s32 	%rd8, %r34, 4;
	add.s64 	%rd9, %rd2, %rd8;
	ld.global.u32 	%r27, [%rd9];
	add.s64 	%rd10, %rd1, %rd8;
	st.global.u32 	[%rd10], %r27;
	add.s64 	%rd12, %rd9, %rd11;
	ld.global.u32 	%r28, [%rd12];
	add.s64 	%rd13, %rd10, %rd11;
	st.global.u32 	[%rd13], %r28;
	add.s64 	%rd14, %rd12, %rd11;
	ld.global.u32 	%r29, [%rd14];
	add.s64 	%rd15, %rd13, %rd11;
	st.global.u32 	[%rd15], %r29;
	add.s64 	%rd16, %rd14, %rd11;
	ld.global.u32 	%r30, [%rd16];
	add.s64 	%rd17, %rd15, %rd11;
	st.global.u32 	[%rd17], %r30;
	add.s32 	%r34, %r31, %r34;
	setp.lt.s32 	%p6, %r34, %r12;
	@%p6 bra 	$L__BB0_6;
$L__BB0_7:
	ret;

}
	// .globl	_Z21globalMemStrideKernelPiS_ii
.visible .entry _Z21globalMemStrideKernelPiS_ii(
	.param .u64 .ptr .align 1 _Z21globalMemStrideKernelPiS_ii_param_0,
	.param .u64 .ptr .align 1 _Z21globalMemStrideKernelPiS_ii_param_1,
	.param .u32 _Z21globalMemStrideKernelPiS_ii_param_2,
	.param .u32 _Z21globalMemStrideKernelPiS_ii_param_3
)
{
	.reg .pred 	%p<7>;
	.reg .b32 	%r<40>;
	.reg .b64 	%rd<18>;

	ld.param.u64 	%rd3, [_Z21globalMemStrideKernelPiS_ii_param_0];
	ld.param.u64 	%rd4, [_Z21globalMemStrideKernelPiS_ii_param_1];
	ld.param.u32 	%r13, [_Z21globalMemStrideKernelPiS_ii_param_2];
	ld.param.u32 	%r14, [_Z21globalMemStrideKernelPiS_ii_param_3];
	cvta.to.global.u64 	%rd1, %rd4;
	cvta.to.global.u64 	%rd2, %rd3;
	mov.u32 	%r15, %tid.x;
	mov.u32 	%r16, %ctaid.x;
	mov.u32 	%r1, %ntid.x;
	mad.lo.s32 	%r17, %r16, %r1, %r15;
	mul.lo.s32 	%r38, %r14, %r17;
	setp.ge.s32 	%p1, %r38, %r13;
	@%p1 bra 	$L__BB1_7;
	mov.u32 	%r18, %nctaid.x;
	mul.lo.s32 	%r19, %r1, %r18;
	mul.lo.s32 	%r3, %r19, %r14;
	add.s32 	%r20, %r38, %r3;
	max.s32 	%r21, %r13, %r20;
	sub.s32 	%r22, %r21, %r20;
	setp.ne.s32 	%p2, %r22, 0;
	selp.u32 	%r23, 1, 0, %p2;
	selp.s32 	%r24, -1, 0, %p2;
	add.s32 	%r25, %r22, %r24;
	div.u32 	%r26, %r25, %r3;
	add.s32 	%r4, %r26, %r23;
	and.b32  	%r27, %r4, 3;
	setp.eq.s32 	%p3, %r27, 3;
	@%p3 bra 	$L__BB1_4;
	add.s32 	%r28, %r4, 1;
	and.b32  	%r29, %r28, 3;
	neg.s32 	%r36, %r29;
$L__BB1_3:
	.pragma "nounroll";
	mul.wide.s32 	%rd5, %r38, 4;
	add.s64 	%rd6, %rd1, %rd5;
	add.s64 	%rd7, %rd2, %rd5;
	ld.global.u32 	%r30, [%rd7];
	st.global.u32 	[%rd6], %r30;
	add.s32 	%r38, %r38, %r3;
	add.s32 	%r36, %r36, 1;
	setp.ne.s32 	%p4, %r36, 0;
	@%p4 bra 	$L__BB1_3;
$L__BB1_4:
	setp.lt.u32 	%p5, %r4, 3;
	@%p5 bra 	$L__BB1_7;
	mul.wide.s32 	%rd11, %r3, 4;
	shl.b32 	%r35, %r3, 2;
$L__BB1_6:
	mul.wide.s32 	%rd8, %r38, 4;
	add.s64 	%rd9, %rd2, %rd8;
	ld.global.u32 	%r31, [%rd9];
	add.s64 	%rd10, %rd1, %rd8;
	st.global.u32 	[%rd10], %r31;
	add.s64 	%rd12, %rd9, %rd11;
	ld.global.u32 	%r32, [%rd12];
	add.s64 	%rd13, %rd10, %rd11;
	st.global.u32 	[%rd13], %r32;
	add.s64 	%rd14, %rd12, %rd11;
	ld.global.u32 	%r33, [%rd14];
	add.s64 	%rd15, %rd13, %rd11;
	st.global.u32 	[%rd15], %r33;
	add.s64 	%rd16, %rd14, %rd11;
	ld.global.u32 	%r34, [%rd16];
	add.s64 	%rd17, %rd15, %rd11;
	st.global.u32 	[%rd17], %r34;
	add.s32 	%r38, %r35, %r38;
	setp.lt.s32 	%p6, %r38, %r13;
	@%p6 bra 	$L__BB1_6;
$L__BB1_7:
	ret;

}
	// .globl	_Z21globalMemOffsetKernelPiS_ii
.visible .entry _Z21globalMemOffsetKernelPiS_ii(
	.param .u64 .ptr .align 1 _Z21globalMemOffsetKernelPiS_ii_param_0,
	.param .u64 .ptr .align 1 _Z21globalMemOffsetKernelPiS_ii_param_1,
	.param .u32 _Z21globalMemOffsetKernelPiS_ii_param_2,
	.param .u32 _Z21globalMemOffsetKernelPiS_ii_param_3
)
{
	.reg .pred 	%p<7>;
	.reg .b32 	%r<45>;
	.reg .b64 	%rd<18>;

	ld.param.u64 	%rd3, [_Z21globalMemOffsetKernelPiS_ii_param_0];
	ld.param.u64 	%rd4, [_Z21globalMemOffsetKernelPiS_ii_param_1];
	ld.param.u32 	%r19, [_Z21globalMemOffsetKernelPiS_ii_param_2];
	ld.param.u32 	%r18, [_Z21globalMemOffsetKernelPiS_ii_param_3];
	cvta.to.global.u64 	%rd1, %rd4;
	cvta.to.global.u64 	%rd2, %rd3;
	mov.u32 	%r1, %tid.x;
	mov.u32 	%r20, %ctaid.x;
	mov.u32 	%r21, %ntid.x;
	mul.lo.s32 	%r2, %r20, %r21;
	add.s32 	%r43, %r2, %r1;
	mov.u32 	%r22, %nctaid.x;
	mul.lo.s32 	%r4, %r21, %r22;
	sub.s32 	%r5, %r19, %r18;
	setp.ge.s32 	%p1, %r43, %r5;
	@%p1 bra 	$L__BB2_7;
	add.s32 	%r23, %r43, %r4;
	max.s32 	%r24, %r23, %r5;
	setp.lt.s32 	%p2, %r23, %r5;
	selp.u32 	%r25, 1, 0, %p2;
	add.s32 	%r26, %r23, %r25;
	sub.s32 	%r27, %r24, %r26;
	div.u32 	%r28, %r27, %r4;
	add.s32 	%r6, %r28, %r25;
	and.b32  	%r29, %r6, 3;
	setp.eq.s32 	%p3, %r29, 3;
	@%p3 bra 	$L__BB2_4;
	add.s32 	%r30, %r1, %r18;
	add.s32 	%r41, %r30, %r2;
	add.s32 	%r31, %r6, 1;
	and.b32  	%r32, %r31, 3;
	neg.s32 	%r40, %r32;
$L__BB2_3:
	.pragma "nounroll";
	mul.wide.s32 	%rd5, %r41, 4;
	add.s64 	%rd6, %rd1, %rd5;
	add.s64 	%rd7, %rd2, %rd5;
	ld.global.u32 	%r33, [%rd7];
	st.global.u32 	[%rd6], %r33;
	add.s32 	%r43, %r43, %r4;
	add.s32 	%r41, %r41, %r4;
	add.s32 	%r40, %r40, 1;
	setp.ne.s32 	%p4, %r40, 0;
	@%p4 bra 	$L__BB2_3;
$L__BB2_4:
	setp.lt.u32 	%p5, %r6, 3;
	@%p5 bra 	$L__BB2_7;
	mul.wide.s32 	%rd11, %r4, 4;
	shl.b32 	%r39, %r4, 2;
$L__BB2_6:
	add.s32 	%r34, %r43, %r18;
	mul.wide.s32 	%rd8, %r34, 4;
	add.s64 	%rd9, %rd2, %rd8;
	ld.global.u32 	%r35, [%rd9];
	add.s64 	%rd10, %rd1, %rd8;
	st.global.u32 	[%rd10], %r35;
	add.s64 	%rd12, %rd9, %rd11;
	ld.global.u32 	%r36, [%rd12];
	add.s64 	%rd13, %rd10, %rd11;
	st.global.u32 	[%rd13], %r36;
	add.s64 	%rd14, %rd12, %rd11;
	ld.global.u32 	%r37, [%rd14];
	add.s64 	%rd15, %rd13, %rd11;
	st.global.u32 	[%rd15], %r37;
	add.s64 	%rd16, %rd14, %rd11;
	ld.global.u32 	%r38, [%rd16];
	add.s64 	%rd17, %rd15, %rd11;
	st.global.u32 	[%rd17], %r38;
	add.s32 	%r43, %r39, %r43;
	setp.lt.s32 	%p6, %r43, %r5;
	@%p6 bra 	$L__BB2_6;
$L__BB2_7:
	ret;

}


// ===== COMPILED SASS (sm_100) =====

	.target	sm_100

	.elftype	@"ET_EXEC"


//--------------------- .note.nv.tkinfo           --------------------------
	.section	.note.nv.tkinfo,"",@"SHT_NOTE"
	.sectionflags	@"SHF_NOTE_NV_TKINFO"
	.tkinfo
        /*0018*/ 	.word	0x00000002
        /*0030*/ 	.string	""
        /*0030*/ 	.string	"ptxas"
        /*0030*/ 	.string	"Cuda compilation tools, release 13.0, V13.0.88"
        /*0030*/ 	.string	"Build cuda_13.0.r13.0/compiler.36424714_0"
        /*0030*/ 	.string	"-arch sm_100 -m 64 "



//--------------------- .note.nv.cuinfo           --------------------------
	.section	.note.nv.cuinfo,"",@"SHT_NOTE"
	.sectionflags	@"SHF_NOTE_NV_CUINFO"
        /*0018*/ 	.short	0x0002
        /*001a*/ 	.short	0x0064
        /*001c*/ 	.short	0x0082
	.zero		2


//--------------------- .nv.info                  --------------------------
	.section	.nv.info,"",@"SHT_CUDA_INFO"
	.align	4


	//----- nvinfo : EIATTR_REGCOUNT
	.align		4
        /*0000*/ 	.byte	0x04, 0x2f
        /*0002*/ 	.short	(.L_1 - .L_0)
	.align		4
.L_0:
        /*0004*/ 	.word	index@(_Z24globalMemCoalescedKernelPiS_i)
        /*0008*/ 	.word	0x0000001e


	//----- nvinfo : EIATTR_FRAME_SIZE
	.align		4
.L_1:
        /*000c*/ 	.byte	0x04, 0x11
        /*000e*/ 	.short	(.L_3 - .L_2)
	.align		4
.L_2:
        /*0010*/ 	.word	index@(_Z24globalMemCoalescedKernelPiS_i)
        /*0014*/ 	.word	0x00000000


	//----- nvinfo : EIATTR_REGCOUNT
	.align		4
.L_3:
        /*0018*/ 	.byte	0x04, 0x2f
        /*001a*/ 	.short	(.L_5 - .L_4)
	.align		4
.L_4:
        /*001c*/ 	.word	index@(_Z21globalMemStrideKernelPiS_ii)
        /*0020*/ 	.word	0x0000001e


	//----- nvinfo : EIATTR_FRAME_SIZE
	.align		4
.L_5:
        /*0024*/ 	.byte	0x04, 0x11
        /*0026*/ 	.short	(.L_7 - .L_6)
	.align		4
.L_6:
        /*0028*/ 	.word	index@(_Z21globalMemStrideKernelPiS_ii)
        /*002c*/ 	.word	0x00000000


	//----- nvinfo : EIATTR_REGCOUNT
	.align		4
.L_7:
        /*0030*/ 	.byte	0x04, 0x2f
        /*0032*/ 	.short	(.L_9 - .L_8)
	.align		4
.L_8:
        /*0034*/ 	.word	index@(_Z21globalMemOffsetKernelPiS_ii)
        /*0038*/ 	.word	0x00000020


	//----- nvinfo : EIATTR_FRAME_SIZE
	.align		4
.L_9:
        /*003c*/ 	.byte	0x04, 0x11
        /*003e*/ 	.short	(.L_11 - .L_10)
	.align		4
.L_10:
        /*0040*/ 	.word	index@(_Z21globalMemOffsetKernelPiS_ii)
        /*0044*/ 	.word	0x00000000


	//----- nvinfo : EIATTR_MIN_STACK_SIZE
	.align		4
.L_11:
        /*0048*/ 	.byte	0x04, 0x12
        /*004a*/ 	.short	(.L_13 - .L_12)
	.align		4
.L_12:
        /*004c*/ 	.word	index@(_Z21globalMemOffsetKernelPiS_ii)
        /*0050*/ 	.word	0x00000000


	//----- nvinfo : EIATTR_MIN_STACK_SIZE
	.align		4
.L_13:
        /*0054*/ 	.byte	0x04, 0x12
        /*0056*/ 	.short	(.L_15 - .L_14)
	.align		4
.L_14:
        /*0058*/ 	.word	index@(_Z21globalMemStrideKernelPiS_ii)
        /*005c*/ 	.word	0x00000000


	//----- nvinfo : EIATTR_MIN_STACK_SIZE
	.align		4
.L_15:
        /*0060*/ 	.byte	0x04, 0x12
        /*0062*/ 	.short	(.L_17 - .L_16)
	.align		4
.L_16:
        /*0064*/ 	.word	index@(_Z24globalMemCoalescedKernelPiS_i)
        /*0068*/ 	.word	0x00000000
.L_17:


//--------------------- .nv.compat                --------------------------
	.section	.nv.compat,"",@"SHT_CUDA_COMPAT_INFO"
	.align	4
        /*0000*/ 	.byte	0x02, 0x09, 0x00, 0x00, 0x02, 0x02, 0x01, 0x00, 0x02, 0x05, 0x05, 0x00, 0x03, 0x07, 0x01, 0x01
        /*0010*/ 	.byte	0x02, 0x03, 0x00, 0x00, 0x02, 0x06, 0x01, 0x00, 0x04, 0x0b, 0x08, 0x00, 0x09, 0x00, 0x00, 0x00
        /*0020*/ 	.byte	0x00, 0x00, 0x00, 0x00


//--------------------- .nv.info._Z21globalMemOffsetKernelPiS_ii --------------------------
	.section	.nv.info._Z21globalMemOffsetKernelPiS_ii,"",@"SHT_CUDA_INFO"
	.sectionflags	@""
	.align	4


	//----- nvinfo : EIATTR_CUDA_API_VERSION
	.align		4
        /*0000*/ 	.byte	0x04, 0x37
        /*0002*/ 	.short	(.L_19 - .L_18)
.L_18:
        /*0004*/ 	.word	0x00000082


	//----- nvinfo : EIATTR_KPARAM_INFO
	.align		4
.L_19:
        /*0008*/ 	.byte	0x04, 0x17
        /*000a*/ 	.short	(.L_21 - .L_20)
.L_20:
        /*000c*/ 	.word	0x00000000
        /*0010*/ 	.short	0x0003
        /*0012*/ 	.short	0x0014
        /*0014*/ 	.byte	0x00, 0xf0, 0x11, 0x00


	//----- nvinfo : EIATTR_KPARAM_INFO
	.align		4
.L_21:
        /*0018*/ 	.byte	0x04, 0x17
        /*001a*/ 	.short	(.L_23 - .L_22)
.L_22:
        /*001c*/ 	.word	0x00000000
        /*0020*/ 	.short	0x0002
        /*0022*/ 	.short	0x0010
        /*0024*/ 	.byte	0x00, 0xf0, 0x11, 0x00


	//----- nvinfo : EIATTR_KPARAM_INFO
	.align		4
.L_23:
        /*0028*/ 	.byte	0x04, 0x17
        /*002a*/ 	.short	(.L_25 - .L_24)
.L_24:
        /*002c*/ 	.word	0x00000000
        /*0030*/ 	.short	0x0001
        /*0032*/ 	.short	0x0008
        /*0034*/ 	.byte	0x00, 0xf5, 0x21, 0x00


	//----- nvinfo : EIATTR_KPARAM_INFO
	.align		4
.L_25:
        /*0038*/ 	.byte	0x04, 0x17
        /*003a*/ 	.short	(.L_27 - .L_26)
.L_26:
        /*003c*/ 	.word	0x00000000
        /*0040*/ 	.short	0x0000
        /*0042*/ 	.short	0x0000
        /*0044*/ 	.byte	0x00, 0xf5, 0x21, 0x00


	//----- nvinfo : EIATTR_SPARSE_MMA_MASK
	.align		4
.L_27:
        /*0048*/ 	.byte	0x03, 0x50
        /*004a*/ 	.short	0x0000


	//----- nvinfo : EIATTR_MAXREG_COUNT
	.align		4
        /*004c*/ 	.byte	0x03, 0x1b
        /*004e*/ 	.short	0x00ff


	//----- nvinfo : EIATTR_MERCURY_ISA_VERSION
	.align		4
        /*0050*/ 	.byte	0x03, 0x5f
        /*0052*/ 	.short	0x0101


	//----- nvinfo : EIATTR_VRC_CTA_INIT_COUNT
	.align		4
        /*0054*/ 	.byte	0x02, 0x4a
	.zero		1
	.zero		1


	//----- nvinfo : EIATTR_EXIT_INSTR_OFFSETS
	.align		4
        /*0058*/ 	.byte	0x04, 0x1c
        /*005a*/ 	.short	(.L_29 - .L_28)


	//   ....[0]....
.L_28:
        /*005c*/ 	.word	0x000000b0


	//   ....[1]....
        /*0060*/ 	.word	0x000003c0


	//   ....[2]....
        /*0064*/ 	.word	0x00000510


	//----- nvinfo : EIATTR_CRS_STACK_SIZE
	.align		4
.L_29:
        /*0068*/ 	.byte	0x04, 0x1e
        /*006a*/ 	.short	(.L_31 - .L_30)
.L_30:
        /*006c*/ 	.word	0x00000000


	//----- nvinfo : EIATTR_CBANK_PARAM_SIZE
	.align		4
.L_31:
        /*0070*/ 	.byte	0x03, 0x19
        /*0072*/ 	.short	0x0018


	//----- nvinfo : EIATTR_PARAM_CBANK
	.align		4
        /*0074*/ 	.byte	0x04, 0x0a
        /*0076*/ 	.short	(.L_33 - .L_32)
	.align		4
.L_32:
        /*0078*/ 	.word	index@(.nv.constant0._Z21globalMemOffsetKernelPiS_ii)
        /*007c*/ 	.short	0x0380
        /*007e*/ 	.short	0x0018


	//----- nvinfo : EIATTR_SW_WAR
	.align		4
.L_33:
        /*0080*/ 	.byte	0x04, 0x36
        /*0082*/ 	.short	(.L_35 - .L_34)
.L_34:
        /*0084*/ 	.word	0x00000008
.L_35:


//--------------------- .nv.info._Z21globalMemStrideKernelPiS_ii --------------------------
	.section	.nv.info._Z21globalMemStrideKernelPiS_ii,"",@"SHT_CUDA_INFO"
	.sectionflags	@""
	.align	4


	//----- nvinfo : EIATTR_CUDA_API_VERSION
	.align		4
        /*0000*/ 	.byte	0x04, 0x37
        /*0002*/ 	.short	(.L_37 - .L_36)
.L_36:
        /*0004*/ 	.word	0x00000082


	//----- nvinfo : EIATTR_KPARAM_INFO
	.align		4
.L_37:
        /*0008*/ 	.byte	0x04, 0x17
        /*000a*/ 	.short	(.L_39 - .L_38)
.L_38:
        /*000c*/ 	.word	0x00000000
        /*0010*/ 	.short	0x0003
        /*0012*/ 	.short	0x0014
        /*0014*/ 	.byte	0x00, 0xf0, 0x11, 0x00


	//----- nvinfo : EIATTR_KPARAM_INFO
	.align		4
.L_39:
        /*0018*/ 	.byte	0x04, 0x17
        /*001a*/ 	.short	(.L_41 - .L_40)
.L_40:
        /*001c*/ 	.word	0x00000000
        /*0020*/ 	.short	0x0002
        /*0022*/ 	.short	0x0010
        /*0024*/ 	.byte	0x00, 0xf0, 0x11, 0x00


	//----- nvinfo : EIATTR_KPARAM_INFO
	.align		4
.L_41:
        /*0028*/ 	.byte	0x04, 0x17
        /*002a*/ 	.short	(.L_43 - .L_42)
.L_42:
        /*002c*/ 	.word	0x00000000
        /*0030*/ 	.short	0x0001
        /*0032*/ 	.short	0x0008
        /*0034*/ 	.byte	0x00, 0xf5, 0x21, 0x00


	//----- nvinfo : EIATTR_KPARAM_INFO
	.align		4
.L_43:
        /*0038*/ 	.byte	0x04, 0x17
        /*003a*/ 	.short	(.L_45 - .L_44)
.L_44:
        /*003c*/ 	.word	0x00000000
        /*0040*/ 	.short	0x0000
        /*0042*/ 	.short	0x0000
        /*0044*/ 	.byte	0x00, 0xf5, 0x21, 0x00


	//----- nvinfo : EIATTR_SPARSE_MMA_MASK
	.align		4
.L_45:
        /*0048*/ 	.byte	0x03, 0x50
        /*004a*/ 	.short	0x0000


	//----- nvinfo : EIATTR_MAXREG_COUNT
	.align		4
        /*004c*/ 	.byte	0x03, 0x1b
        /*004e*/ 	.short	0x00ff


	//----- nvinfo : EIATTR_MERCURY_ISA_VERSION
	.align		4
        /*0050*/ 	.byte	0x03, 0x5f
        /*0052*/ 	.short	0x0101


	//----- nvinfo : EIATTR_VRC_CTA_INIT_COUNT
	.align		4
        /*0054*/ 	.byte	0x02, 0x4a
	.zero		1
	.zero		1


	//----- nvinfo : EIATTR_EXIT_INSTR_OFFSETS
	.align		4
        /*0058*/ 	.byte	0x04, 0x1c
        /*005a*/ 	.short	(.L_47 - .L_46)


	//   ....[0]....
.L_46:
        /*005c*/ 	.word	0x00000080


	//   ....[1]....
        /*0060*/ 	.word	0x000003c0


	//   ....[2]....
        /*0064*/ 	.word	0x00000500


	//----- nvinfo : EIATTR_CRS_STACK_SIZE
	.align		4
.L_47:
        /*0068*/ 	.byte	0x04, 0x1e
        /*006a*/ 	.short	(.L_49 - .L_48)
.L_48:
        /*006c*/ 	.word	0x00000000


	//----- nvinfo : EIATTR_CBANK_PARAM_SIZE
	.align		4
.L_49:
        /*0070*/ 	.byte	0x03, 0x19
        /*0072*/ 	.short	0x0018


	//----- nvinfo : EIATTR_PARAM_CBANK
	.align		4
        /*0074*/ 	.byte	0x04, 0x0a
        /*0076*/ 	.short	(.L_51 - .L_50)
	.align		4
.L_50:
        /*0078*/ 	.word	index@(.nv.constant0._Z21globalMemStrideKernelPiS_ii)
        /*007c*/ 	.short	0x0380
        /*007e*/ 	.short	0x0018


	//----- nvinfo : EIATTR_SW_WAR
	.align		4
.L_51:
        /*0080*/ 	.byte	0x04, 0x36
        /*0082*/ 	.short	(.L_53 - .L_52)
.L_52:
        /*0084*/ 	.word	0x00000008
.L_53:


//--------------------- .nv.info._Z24globalMemCoalescedKernelPiS_i --------------------------
	.section	.nv.info._Z24globalMemCoalescedKernelPiS_i,"",@"SHT_CUDA_INFO"
	.sectionflags	@""
	.align	4


	//----- nvinfo : EIATTR_CUDA_API_VERSION
	.align		4
        /*0000*/ 	.byte	0x04, 0x37
        /*0002*/ 	.short	(.L_55 - .L_54)
.L_54:
        /*0004*/ 	.word	0x00000082


	//----- nvinfo : EIATTR_KPARAM_INFO
	.align		4
.L_55:
        /*0008*/ 	.byte	0x04, 0x17
        /*000a*/ 	.short	(.L_57 - .L_56)
.L_56:
        /*000c*/ 	.word	0x00000000
        /*0010*/ 	.short	0x0002
        /*0012*/ 	.short	0x0010
        /*0014*/ 	.byte	0x00, 0xf0, 0x11, 0x00


	//----- nvinfo : EIATTR_KPARAM_INFO
	.align		4
.L_57:
        /*0018*/ 	.byte	0x04, 0x17
        /*001a*/ 	.short	(.L_59 - .L_58)
.L_58:
        /*001c*/ 	.word	0x00000000
        /*0020*/ 	.short	0x0001
        /*0022*/ 	.short	0x0008
        /*0024*/ 	.byte	0x00, 0xf5, 0x21, 0x00


	//----- nvinfo : EIATTR_KPARAM_INFO
	.align		4
.L_59:
        /*0028*/ 	.byte	0x04, 0x17
        /*002a*/ 	.short	(.L_61 - .L_60)
.L_60:
        /*002c*/ 	.word	0x00000000
        /*0030*/ 	.short	0x0000
        /*0032*/ 	.short	0x0000
        /*0034*/ 	.byte	0x00, 0xf5, 0x21, 0x00


	//----- nvinfo : EIATTR_SPARSE_MMA_MASK
	.align		4
.L_61:
        /*0038*/ 	.byte	0x03, 0x50
        /*003a*/ 	.short	0x0000


	//----- nvinfo : EIATTR_MAXREG_COUNT
	.align		4
        /*003c*/ 	.byte	0x03, 0x1b
        /*003e*/ 	.short	0x00ff


	//----- nvinfo : EIATTR_MERCURY_ISA_VERSION
	.align		4
        /*0040*/ 	.byte	0x03, 0x5f
        /*0042*/ 	.short	0x0101


	//----- nvinfo : EIATTR_VRC_CTA_INIT_COUNT
	.align		4
        /*0044*/ 	.byte	0x02, 0x4a
	.zero		1
	.zero		1


	//----- nvinfo : EIATTR_EXIT_INSTR_OFFSETS
	.align		4
        /*0048*/ 	.byte	0x04, 0x1c
        /*004a*/ 	.short	(.L_63 - .L_62)


	//   ....[0]....
.L_62:
        /*004c*/ 	.word	0x00000090


	//   ....[1]....
        /*0050*/ 	.word	0x00000380


	//   ....[2]....
        /*0054*/ 	.word	0x000004c0


	//----- nvinfo : EIATTR_CRS_STACK_SIZE
	.align		4
.L_63:
        /*0058*/ 	.byte	0x04, 0x1e
        /*005a*/ 	.short	(.L_65 - .L_64)
.L_64:
        /*005c*/ 	.word	0x00000000


	//----- nvinfo : EIATTR_CBANK_PARAM_SIZE
	.align		4
.L_65:
        /*0060*/ 	.byte	0x03, 0x19
        /*0062*/ 	.short	0x0014


	//----- nvinfo : EIATTR_PARAM_CBANK
	.align		4
        /*0064*/ 	.byte	0x04, 0x0a
        /*0066*/ 	.short	(.L_67 - .L_66)
	.align		4
.L_66:
        /*0068*/ 	.word	index@(.nv.constant0._Z24globalMemCoalescedKernelPiS_i)
        /*006c*/ 	.short	0x0380
        /*006e*/ 	.short	0x0014


	//----- nvinfo : EIATTR_SW_WAR
	.align		4
.L_67:
        /*0070*/ 	.byte	0x04, 0x36
        /*0072*/ 	.short	(.L_69 - .L_68)
.L_68:
        /*0074*/ 	.word	0x00000008
.L_69:


//--------------------- .nv.callgraph             --------------------------
	.section	.nv.callgraph,"",@"SHT_CUDA_CALLGRAPH"
	.align	4
	.sectionentsize	8
	.align		4
        /*0000*/ 	.word	0x00000000
	.align		4
        /*0004*/ 	.word	0xffffffff
	.align		4
        /*0008*/ 	.word	0x00000000
	.align		4
        /*000c*/ 	.word	0xfffffffe
	.align		4
        /*0010*/ 	.word	0x00000000
	.align		4
        /*0014*/ 	.word	0xfffffffd
	.align		4
        /*0018*/ 	.word	0x00000000
	.align		4
        /*001c*/ 	.word	0xfffffffc


//--------------------- .text._Z21globalMemOffsetKernelPiS_ii --------------------------
	.section	.text._Z21globalMemOffsetKernelPiS_ii,"ax",@progbits
	.align	128
        .global         _Z21globalMemOffsetKernelPiS_ii
        .type           _Z21globalMemOffsetKernelPiS_ii,@function
        .size           _Z21globalMemOffsetKernelPiS_ii,(.L_x_15 - _Z21globalMemOffsetKernelPiS_ii)
        .other          _Z21globalMemOffsetKernelPiS_ii,@"STO_CUDA_ENTRY STV_DEFAULT"
_Z21globalMemOffsetKernelPiS_ii:
.text._Z21globalMemOffsetKernelPiS_ii:
[----:B------:R-:W-:Y:S01]  /*0000*/  LDC R1, c[0x0][0x37c] ;  /* 0x0000df00ff017b82 */ /* 0x000fe20000000800 */
[----:B------:R-:W0:Y:S07]  /*0010*/  S2R R8, SR_TID.X ;  /* 0x0000000000087919 */ /* 0x000e2e0000002100 */
[----:B------:R-:W1:Y:S01]  /*0020*/  S2UR UR4, SR_CTAID.X ;  /* 0x00000000000479c3 */ /* 0x000e620000002500 */
[----:B------:R-:W1:Y:S07]  /*0030*/  LDCU UR5, c[0x0][0x360] ;  /* 0x00006c00ff0577ac */ /* 0x000e6e0008000800 */
[----:B------:R-:W2:Y:S08]  /*0040*/  LDC.64 R2, c[0x0][0x390] ;  /* 0x0000e400ff027b82 */ /* 0x000eb00000000a00 */
[----:B------:R-:W3:Y:S01]  /*0050*/  LDC R0, c[0x0][0x370] ;  /* 0x0000dc00ff007b82 */ /* 0x000ee20000000800 */
[----:B-1----:R-:W-:-:S06]  /*0060*/  UIMAD UR4, UR4, UR5, URZ ;  /* 0x00000005040472a4 */ /* 0x002fcc000f8e02ff */
[----:B0-----:R-:W-:Y:S02]  /*0070*/  VIADD R9, R8, UR4 ;  /* 0x0000000408097c36 */ /* 0x001fe40008000000 */
[----:B--2---:R-:W-:-:S05]  /*0080*/  IMAD.IADD R2, R2, 0x1, -R3 ;  /* 0x0000000102027824 */ /* 0x004fca00078e0a03 */
[----:B------:R-:W-:Y:S01]  /*0090*/  ISETP.GE.AND P0, PT, R9, R2, PT ;  /* 0x000000020900720c */ /* 0x000fe20003f06270 */
[----:B---3--:R-:W-:-:S12]  /*00a0*/  IMAD R0, R0, UR5, RZ ;  /* 0x0000000500007c24 */ /* 0x008fd8000f8e02ff */
[----:B------:R-:W-:Y:S05]  /*00b0*/  @P0 EXIT ;  /* 0x000000000000094d */ /* 0x000fea0003800000 */
[----:B------:R-:W0:Y:S01]  /*00c0*/  I2F.U32.RP R11, R0 ;  /* 0x00000000000b7306 */ /* 0x000e220000209000 */
[C---:B------:R-:W-:Y:S01]  /*00d0*/  IADD3 R7, PT, PT, R0.reuse, R9, RZ ;  /* 0x0000000900077210 */ /* 0x040fe20007ffe0ff */
[----:B------:R-:W-:Y:S01]  /*00e0*/  IMAD.MOV R13, RZ, RZ, -R0 ;  /* 0x000000ffff0d7224 */ /* 0x000fe200078e0a00 */
[----:B------:R-:W-:Y:S01]  /*00f0*/  ISETP.NE.U32.AND P2, PT, R0, RZ, PT ;  /* 0x000000ff0000720c */ /* 0x000fe20003f45070 */
[----:B------:R-:W1:Y:S01]  /*0100*/  LDCU.64 UR6, c[0x0][0x358] ;  /* 0x00006b00ff0677ac */ /* 0x000e620008000a00 */
[----:B------:R-:W-:Y:S01]  /*0110*/  ISETP.GE.AND P0, PT, R7, R2, PT ;  /* 0x000000020700720c */ /* 0x000fe20003f06270 */
[----:B------:R-:W-:Y:S01]  /*0120*/  BSSY.RECONVERGENT B0, `(.L_x_0) ;  /* 0x0000029000007945 */ /* 0x000fe20003800200 */
[----:B------:R-:W-:Y:S02]  /*0130*/  VIMNMX R6, PT, PT, R2, R7, !PT ;  /* 0x0000000702067248 */ /* 0x000fe40007fe0100 */
[----:B------:R-:W-:-:S04]  /*0140*/  SEL R10, RZ, 0x1, P0 ;  /* 0x00000001ff0a7807 */ /* 0x000fc80000000000 */
[----:B------:R-:W-:Y:S01]  /*0150*/  IADD3 R7, PT, PT, R6, -R7, -R10 ;  /* 0x8000000706077210 */ /* 0x000fe20007ffe80a */
[----:B0-----:R-:W0:Y:S02]  /*0160*/  MUFU.RCP R11, R11 ;  /* 0x0000000b000b7308 */ /* 0x001e240000001000 */
[----:B0-----:R-:W-:-:S06]  /*0170*/  IADD3 R4, PT, PT, R11, 0xffffffe, RZ ;  /* 0x0ffffffe0b047810 */ /* 0x001fcc0007ffe0ff */
[----:B------:R0:W2:Y:S02]  /*0180*/  F2I.FTZ.U32.TRUNC.NTZ R5, R4 ;  /* 0x0000000400057305 */ /* 0x0000a4000021f000 */
[----:B0-----:R-:W-:Y:S02]  /*0190*/  IMAD.MOV.U32 R4, RZ, RZ, RZ ;  /* 0x000000ffff047224 */ /* 0x001fe400078e00ff */
[----:B--2---:R-:W-:-:S04]  /*01a0*/  IMAD R13, R13, R5, RZ ;  /* 0x000000050d0d7224 */ /* 0x004fc800078e02ff */
[----:B------:R-:W-:-:S06]  /*01b0*/  IMAD.HI.U32 R12, R5, R13, R4 ;  /* 0x0000000d050c7227 */ /* 0x000fcc00078e0004 */
[----:B------:R-:W-:-:S05]  /*01c0*/  IMAD.HI.U32 R11, R12, R7, RZ ;  /* 0x000000070c0b7227 */ /* 0x000fca00078e00ff */
[----:B------:R-:W-:-:S05]  /*01d0*/  IADD3 R4, PT, PT, -R11, RZ, RZ ;  /* 0x000000ff0b047210 */ /* 0x000fca0007ffe1ff */
[----:B------:R-:W-:Y:S02]  /*01e0*/  IMAD R7, R0, R4, R7 ;  /* 0x0000000400077224 */ /* 0x000fe400078e0207 */
[----:B------:R-:W0:Y:S03]  /*01f0*/  LDC.64 R4, c[0x0][0x388] ;  /* 0x0000e200ff047b82 */ /* 0x000e260000000a00 */
[----:B------:R-:W-:-:S13]  /*0200*/  ISETP.GE.U32.AND P0, PT, R7, R0, PT ;  /* 0x000000000700720c */ /* 0x000fda0003f06070 */
[----:B------:R-:W-:Y:S01]  /*0210*/  @P0 IMAD.IADD R7, R7, 0x1, -R0 ;  /* 0x0000000107070824 */ /* 0x000fe200078e0a00 */
[----:B------:R-:W-:-:S04]  /*0220*/  @P0 IADD3 R11, PT, PT, R11, 0x1, RZ ;  /* 0x000000010b0b0810 */ /* 0x000fc80007ffe0ff */
[-C--:B------:R-:W-:Y:S02]  /*0230*/  ISETP.GE.U32.AND P1, PT, R7, R0.reuse, PT ;  /* 0x000000000700720c */ /* 0x080fe40003f26070 */
[----:B------:R-:W2:Y:S11]  /*0240*/  LDC.64 R6, c[0x0][0x380] ;  /* 0x0000e000ff067b82 */ /* 0x000eb60000000a00 */
[----:B------:R-:W-:Y:S01]  /*0250*/  @P1 VIADD R11, R11, 0x1 ;  /* 0x000000010b0b1836 */ /* 0x000fe20000000000 */
[----:B------:R-:W-:-:S04]  /*0260*/  @!P2 LOP3.LUT R11, RZ, R0, RZ, 0x33, !PT ;  /* 0x00000000ff0ba212 */ /* 0x000fc800078e33ff */
[----:B------:R-:W-:-:S04]  /*0270*/  IADD3 R14, PT, PT, R10, R11, RZ ;  /* 0x0000000b0a0e7210 */ /* 0x000fc80007ffe0ff */
[C---:B------:R-:W-:Y:S02]  /*0280*/  LOP3.LUT R10, R14.reuse, 0x3, RZ, 0xc0, !PT ;  /* 0x000000030e0a7812 */ /* 0x040fe400078ec0ff */
[----:B------:R-:W-:Y:S02]  /*0290*/  ISETP.GE.U32.AND P1, PT, R14, 0x3, PT ;  /* 0x000000030e00780c */ /* 0x000fe40003f26070 */
[----:B------:R-:W-:-:S13]  /*02a0*/  ISETP.NE.AND P0, PT, R10, 0x3, PT ;  /* 0x000000030a00780c */ /* 0x000fda0003f05270 */
[----:B01----:R-:W-:Y:S05]  /*02b0*/  @!P0 BRA `(.L_x_1) ;  /* 0x00000000003c8947 */ /* 0x003fea0003800000 */
[----:B------:R-:W0:Y:S01]  /*02c0*/  LDC.64 R12, c[0x0][0x380] ;  /* 0x0000e000ff0c7b82 */ /* 0x000e220000000a00 */
[----:B------:R-:W-:Y:S01]  /*02d0*/  VIADD R14, R14, 0x1 ;  /* 0x000000010e0e7836 */ /* 0x000fe20000000000 */
[----:B------:R-:W-:-:S04]  /*02e0*/  IADD3 R19, PT, PT, R3, UR4, R8 ;  /* 0x0000000403137c10 */ /* 0x000fc8000fffe008 */
[----:B------:R-:W-:Y:S02]  /*02f0*/  LOP3.LUT R14, R14, 0x3, RZ, 0xc0, !PT ;  /* 0x000000030e0e7812 */ /* 0x000fe400078ec0ff */
[----:B------:R-:W1:Y:S02]  /*0300*/  LDC.64 R10, c[0x0][0x388] ;  /* 0x0000e200ff0a7b82 */ /* 0x000e640000000a00 */
[----:B------:R-:W-:-:S07]  /*0310*/  IADD3 R8, PT, PT, -R14, RZ, RZ ;  /* 0x000000ff0e087210 */ /* 0x000fce0007ffe1ff */
.L_x_2:
[----:B0--3--:R-:W-:-:S06]  /*0320*/  IMAD.WIDE R16, R19, 0x4, R12 ;  /* 0x0000000413107825 */ /* 0x009fcc00078e020c */
[----:B------:R-:W3:Y:S01]  /*0330*/  LDG.E R17, desc[UR6][R16.64] ;  /* 0x0000000610117981 */ /* 0x000ee2000c1e1900 */
[----:B-1----:R-:W-:Y:S01]  /*0340*/  IMAD.WIDE R14, R19, 0x4, R10 ;  /* 0x00000004130e7825 */ /* 0x002fe200078e020a */
[----:B------:R-:W-:-:S03]  /*0350*/  IADD3 R9, PT, PT, R0, R9, RZ ;  /* 0x0000000900097210 */ /* 0x000fc60007ffe0ff */
[----:B------:R-:W-:Y:S02]  /*0360*/  VIADD R8, R8, 0x1 ;  /* 0x0000000108087836 */ /* 0x000fe40000000000 */
[----:B------:R-:W-:-:S03]  /*0370*/  IMAD.IADD R19, R0, 0x1, R19 ;  /* 0x0000000100137824 */ /* 0x000fc600078e0213 */
[----:B------:R-:W-:Y:S01]  /*0380*/  ISETP.NE.AND P0, PT, R8, RZ, PT ;  /* 0x000000ff0800720c */ /* 0x000fe20003f05270 */
[----:B---3--:R3:W-:-:S12]  /*0390*/  STG.E desc[UR6][R14.64], R17 ;  /* 0x000000110e007986 */ /* 0x0087d8000c101906 */
[----:B------:R-:W-:Y:S05]  /*03a0*/  @P0 BRA `(.L_x_2) ;  /* 0xfffffffc00dc0947 */ /* 0x000fea000383ffff */
.L_x_1:
[----:B------:R-:W-:Y:S05]  /*03b0*/  BSYNC.RECONVERGENT B0 ;  /* 0x0000000000007941 */ /* 0x000fea0003800200 */
.L_x_0:
[----:B------:R-:W-:Y:S05]  /*03c0*/  @!P1 EXIT ;  /* 0x000000000000994d */ /* 0x000fea0003800000 */
.L_x_3:
[----:B0-----:R-:W-:-:S05]  /*03d0*/  IADD3 R13, PT, PT, R9, R3, RZ ;  /* 0x00000003090d7210 */ /* 0x001fca0007ffe0ff */
[----:B--2---:R-:W-:-:S05]  /*03e0*/  IMAD.WIDE R10, R13, 0x4, R6 ;  /* 0x000000040d0a7825 */ /* 0x004fca00078e0206 */
[----:B------:R-:W2:Y:S01]  /*03f0*/  LDG.E R25, desc[UR6][R10.64] ;  /* 0x000000060a197981 */ /* 0x000ea2000c1e1900 */
[----:B------:R-:W-:-:S04]  /*0400*/  IMAD.WIDE R12, R13, 0x4, R4 ;  /* 0x000000040d0c7825 */ /* 0x000fc800078e0204 */
[C---:B---3--:R-:W-:Y:S01]  /*0410*/  IMAD.WIDE R14, R0.reuse, 0x4, R10 ;  /* 0x00000004000e7825 */ /* 0x048fe200078e020a */
[----:B--2---:R0:W-:Y:S04]  /*0420*/  STG.E desc[UR6][R12.64], R25 ;  /* 0x000000190c007986 */ /* 0x0041e8000c101906 */
[----:B------:R-:W2:Y:S01]  /*0430*/  LDG.E R27, desc[UR6][R14.64] ;  /* 0x000000060e1b7981 */ /* 0x000ea2000c1e1900 */
[----:B------:R-:W-:-:S04]  /*0440*/  IMAD.WIDE R16, R0, 0x4, R12 ;  /* 0x0000000400107825 */ /* 0x000fc800078e020c */
[C---:B------:R-:W-:Y:S01]  /*0450*/  IMAD.WIDE R18, R0.reuse, 0x4, R14 ;  /* 0x0000000400127825 */ /* 0x040fe200078e020e */
[----:B--2---:R0:W-:Y:S04]  /*0460*/  STG.E desc[UR6][R16.64], R27 ;  /* 0x0000001b10007986 */ /* 0x0041e8000c101906 */
[----:B------:R-:W2:Y:S01]  /*0470*/  LDG.E R29, desc[UR6][R18.64] ;  /* 0x00000006121d7981 */ /* 0x000ea2000c1e1900 */
[----:B------:R-:W-:-:S04]  /*0480*/  IMAD.WIDE R20, R0, 0x4, R16 ;  /* 0x0000000400147825 */ /* 0x000fc800078e0210 */
[C---:B------:R-:W-:Y:S01]  /*0490*/  IMAD.WIDE R22, R0.reuse, 0x4, R18 ;  /* 0x0000000400167825 */ /* 0x040fe200078e0212 */
[----:B--2---:R0:W-:Y:S05]  /*04a0*/  STG.E desc[UR6][R20.64], R29 ;  /* 0x0000001d14007986 */ /* 0x0041ea000c101906 */
[----:B------:R-:W2:Y:S01]  /*04b0*/  LDG.E R23, desc[UR6][R22.64] ;  /* 0x0000000616177981 */ /* 0x000ea2000c1e1900 */
[C---:B------:R-:W-:Y:S01]  /*04c0*/  IMAD.WIDE R10, R0.reuse, 0x4, R20 ;  /* 0x00000004000a7825 */ /* 0x040fe200078e0214 */
[----:B------:R-:W-:-:S04]  /*04d0*/  LEA R9, R0, R9, 0x2 ;  /* 0x0000000900097211 */ /* 0x000fc800078e10ff */
[----:B------:R-:W-:Y:S01]  /*04e0*/  ISETP.GE.AND P0, PT, R9, R2, PT ;  /* 0x000000020900720c */ /* 0x000fe20003f06270 */
[----:B--2---:R0:W-:-:S12]  /*04f0*/  STG.E desc[UR6][R10.64], R23 ;  /* 0x000000170a007986 */ /* 0x0041d8000c101906 */
[----:B------:R-:W-:Y:S05]  /*0500*/  @!P0 BRA `(.L_x_3) ;  /* 0xfffffffc00b08947 */ /* 0x000fea000383ffff */
[----:B------:R-:W-:Y:S05]  /*0510*/  EXIT ;  /* 0x000000000000794d */ /* 0x000fea0003800000 */
.L_x_4:
[----:B------:R-:W-:-:S00]  /*0520*/  BRA `(.L_x_4) ;  /* 0xfffffffc00fc7947 */ /* 0x000fc0000383ffff */
[----:B------:R-:W-:-:S00]  /*0530*/  NOP ;  /* 0x0000000000007918 */ /* 0x000fc00000000000 */
        /* <DEDUP_REMOVED lines=12> */
.L_x_15:


//--------------------- .text._Z21globalMemStrideKernelPiS_ii --------------------------
	.section	.text._Z21globalMemStrideKernelPiS_ii,"ax",@progbits
	.align	128
        .global         _Z21globalMemStrideKernelPiS_ii
        .type           _Z21globalMemStrideKernelPiS_ii,@function
        .size           _Z21globalMemStrideKernelPiS_ii,(.L_x_16 - _Z21globalMemStrideKernelPiS_ii)
        .other          _Z21globalMemStrideKernelPiS_ii,@"STO_CUDA_ENTRY STV_DEFAULT"
_Z21globalMemStrideKernelPiS_ii:
.text._Z21globalMemStrideKernelPiS_ii:
[----:B------:R-:W-:Y:S01]  /*0000*/  LDC R1, c[0x0][0x37c] ;  /* 0x0000df00ff017b82 */ /* 0x000fe20000000800 */
[----:B------:R-:W0:Y:S07]  /*0010*/  S2R R0, SR_TID.X ;  /* 0x0000000000007919 */ /* 0x000e2e0000002100 */
[----:B------:R-:W0:Y:S01]  /*0020*/  S2UR UR4, SR_CTAID.X ;  /* 0x00000000000479c3 */ /* 0x000e220000002500 */
[----:B------:R-:W1:Y:S07]  /*0030*/  LDCU.64 UR6, c[0x0][0x390] ;  /* 0x00007200ff0677ac */ /* 0x000e6e0008000a00 */
[----:B------:R-:W0:Y:S02]  /*0040*/  LDC R3, c[0x0][0x360] ;  /* 0x0000d800ff037b82 */ /* 0x000e240000000800 */
[----:B0-----:R-:W-:-:S04]  /*0050*/  IMAD R0, R3, UR4, R0 ;  /* 0x0000000403007c24 */ /* 0x001fc8000f8e0200 */
[----:B-1----:R-:W-:-:S05]  /*0060*/  IMAD R7, R0, UR7, RZ ;  /* 0x0000000700077c24 */ /* 0x002fca000f8e02ff */
[----:B------:R-:W-:-:S13]  /*0070*/  ISETP.GE.AND P0, PT, R7, UR6, PT ;  /* 0x0000000607007c0c */ /* 0x000fda000bf06270 */
[----:B------:R-:W-:Y:S05]  /*0080*/  @P0 EXIT ;  /* 0x000000000000094d */ /* 0x000fea0003800000 */
[----:B------:R-:W0:Y:S01]  /*0090*/  LDCU UR4, c[0x0][0x370] ;  /* 0x00006e00ff0477ac */ /* 0x000e220008000800 */
[----:B------:R-:W-:Y:S01]  /*00a0*/  BSSY.RECONVERGENT B0, `(.L_x_5) ;  /* 0x0000031000007945 */ /* 0x000fe20003800200 */
[----:B0-----:R-:W-:Y:S01]  /*00b0*/  IMAD R0, R3, UR4, RZ ;  /* 0x0000000403007c24 */ /* 0x001fe2000f8e02ff */
[----:B------:R-:W0:Y:S03]  /*00c0*/  LDCU.64 UR4, c[0x0][0x358] ;  /* 0x00006b00ff0477ac */ /* 0x000e260008000a00 */
[----:B------:R-:W-:-:S04]  /*00d0*/  IMAD R0, R0, UR7, RZ ;  /* 0x0000000700007c24 */ /* 0x000fc8000f8e02ff */
[----:B------:R-:W1:Y:S01]  /*00e0*/  I2F.U32.RP R4, R0 ;  /* 0x0000000000047306 */ /* 0x000e620000209000 */
[----:B------:R-:W-:Y:S01]  /*00f0*/  IADD3 R2, PT, PT, R7, R0, RZ ;  /* 0x0000000007027210 */ /* 0x000fe20007ffe0ff */
[----:B------:R-:W-:Y:S01]  /*0100*/  IMAD.MOV R11, RZ, RZ, -R0 ;  /* 0x000000ffff0b7224 */ /* 0x000fe200078e0a00 */
[----:B------:R-:W-:Y:S02]  /*0110*/  ISETP.NE.U32.AND P3, PT, R0, RZ, PT ;  /* 0x000000ff0000720c */ /* 0x000fe40003f65070 */
[----:B------:R-:W-:-:S04]  /*0120*/  VIMNMX R5, PT, PT, R2, UR6, !PT ;  /* 0x0000000602057c48 */ /* 0x000fc8000ffe0100 */
[----:B------:R-:W-:Y:S01]  /*0130*/  IADD3 R5, PT, PT, -R2, R5, RZ ;  /* 0x0000000502057210 */ /* 0x000fe20007ffe1ff */
[----:B------:R-:W-:-:S03]  /*0140*/  IMAD.MOV.U32 R2, RZ, RZ, RZ ;  /* 0x000000ffff027224 */ /* 0x000fc600078e00ff */
[C---:B------:R-:W-:Y:S01]  /*0150*/  ISETP.NE.AND P0, PT, R5.reuse, RZ, PT ;  /* 0x000000ff0500720c */ /* 0x040fe20003f05270 */
[----:B-1----:R-:W1:Y:S01]  /*0160*/  MUFU.RCP R4, R4 ;  /* 0x0000000400047308 */ /* 0x002e620000001000 */
[----:B------:R-:W-:Y:S02]  /*0170*/  IADD3 R9, PT, PT, R5, -0x1, RZ ;  /* 0xffffffff05097810 */ /* 0x000fe40007ffe0ff */
[----:B------:R-:W-:-:S09]  /*0180*/  SEL R6, RZ, 0x1, !P0 ;  /* 0x00000001ff067807 */ /* 0x000fd20004000000 */
[----:B------:R-:W-:Y:S01]  /*0190*/  @!P0 IADD3 R9, PT, PT, R5, RZ, RZ ;  /* 0x000000ff05098210 */ /* 0x000fe20007ffe0ff */
[----:B-1----:R-:W-:Y:S02]  /*01a0*/  VIADD R3, R4, 0xffffffe ;  /* 0x0ffffffe04037836 */ /* 0x002fe40000000000 */
[----:B------:R-:W1:Y:S04]  /*01b0*/  LDC.64 R4, c[0x0][0x380] ;  /* 0x0000e000ff047b82 */ /* 0x000e680000000a00 */
[----:B------:R-:W2:Y:S02]  /*01c0*/  F2I.FTZ.U32.TRUNC.NTZ R3, R3 ;  /* 0x0000000300037305 */ /* 0x000ea4000021f000 */
[----:B--2---:R-:W-:-:S04]  /*01d0*/  IMAD R11, R11, R3, RZ ;  /* 0x000000030b0b7224 */ /* 0x004fc800078e02ff */
[----:B------:R-:W-:-:S06]  /*01e0*/  IMAD.HI.U32 R2, R3, R11, R2 ;  /* 0x0000000b03027227 */ /* 0x000fcc00078e0002 */
[----:B------:R-:W-:-:S05]  /*01f0*/  IMAD.HI.U32 R11, R2, R9, RZ ;  /* 0x00000009020b7227 */ /* 0x000fca00078e00ff */
[----:B------:R-:W-:-:S05]  /*0200*/  IADD3 R2, PT, PT, -R11, RZ, RZ ;  /* 0x000000ff0b027210 */ /* 0x000fca0007ffe1ff */
[----:B------:R-:W-:Y:S02]  /*0210*/  IMAD R9, R0, R2, R9 ;  /* 0x0000000200097224 */ /* 0x000fe400078e0209 */
[----:B------:R-:W2:Y:S03]  /*0220*/  LDC.64 R2, c[0x0][0x388] ;  /* 0x0000e200ff027b82 */ /* 0x000ea60000000a00 */
[----:B------:R-:W-:-:S13]  /*0230*/  ISETP.GE.U32.AND P1, PT, R9, R0, PT ;  /* 0x000000000900720c */ /* 0x000fda0003f26070 */
[----:B------:R-:W-:Y:S01]  /*0240*/  @P1 IMAD.IADD R9, R9, 0x1, -R0 ;  /* 0x0000000109091824 */ /* 0x000fe200078e0a00 */
[----:B------:R-:W-:-:S04]  /*0250*/  @P1 IADD3 R11, PT, PT, R11, 0x1, RZ ;  /* 0x000000010b0b1810 */ /* 0x000fc80007ffe0ff */
[----:B------:R-:W-:-:S13]  /*0260*/  ISETP.GE.U32.AND P2, PT, R9, R0, PT ;  /* 0x000000000900720c */ /* 0x000fda0003f46070 */
[----:B------:R-:W-:Y:S02]  /*0270*/  @P2 IADD3 R11, PT, PT, R11, 0x1, RZ ;  /* 0x000000010b0b2810 */ /* 0x000fe40007ffe0ff */
[----:B------:R-:W-:-:S05]  /*0280*/  @!P3 LOP3.LUT R11, RZ, R0, RZ, 0x33, !PT ;  /* 0x00000000ff0bb212 */ /* 0x000fca00078e33ff */
[----:B------:R-:W-:-:S05]  /*0290*/  IMAD.IADD R6, R6, 0x1, R11 ;  /* 0x0000000106067824 */ /* 0x000fca00078e020b */
[C---:B------:R-:W-:Y:S02]  /*02a0*/  LOP3.LUT R8, R6.reuse, 0x3, RZ, 0xc0, !PT ;  /* 0x0000000306087812 */ /* 0x040fe400078ec0ff */
[----:B------:R-:W-:Y:S02]  /*02b0*/  ISETP.GE.U32.AND P1, PT, R6, 0x3, PT ;  /* 0x000000030600780c */ /* 0x000fe40003f26070 */
[----:B------:R-:W-:-:S13]  /*02c0*/  ISETP.NE.AND P0, PT, R8, 0x3, PT ;  /* 0x000000030800780c */ /* 0x000fda0003f05270 */
[----:B012---:R-:W-:Y:S05]  /*02d0*/  @!P0 BRA `(.L_x_6) ;  /* 0x0000000000348947 */ /* 0x007fea0003800000 */
[----:B------:R-:W0:Y:S01]  /*02e0*/  LDC.64 R14, c[0x0][0x380] ;  /* 0x0000e000ff0e7b82 */ /* 0x000e220000000a00 */
[----:B------:R-:W-:-:S04]  /*02f0*/  IADD3 R6, PT, PT, R6, 0x1, RZ ;  /* 0x0000000106067810 */ /* 0x000fc80007ffe0ff */
[----:B------:R-:W-:-:S03]  /*0300*/  LOP3.LUT R6, R6, 0x3, RZ, 0xc0, !PT ;  /* 0x0000000306067812 */ /* 0x000fc600078ec0ff */
[----:B------:R-:W1:Y:S01]  /*0310*/  LDC.64 R12, c[0x0][0x388] ;  /* 0x0000e200ff0c7b82 */ /* 0x000e620000000a00 */
[----:B------:R-:W-:-:S07]  /*0320*/  IADD3 R6, PT, PT, -R6, RZ, RZ ;  /* 0x000000ff06067210 */ /* 0x000fce0007ffe1ff */
.L_x_7:
[----:B0-2---:R-:W-:-:S06]  /*0330*/  IMAD.WIDE R10, R7, 0x4, R14 ;  /* 0x00000004070a7825 */ /* 0x005fcc00078e020e */
[----:B------:R-:W2:Y:S01]  /*0340*/  LDG.E R11, desc[UR4][R10.64] ;  /* 0x000000040a0b7981 */ /* 0x000ea2000c1e1900 */
[----:B-1----:R-:W-:Y:S01]  /*0350*/  IMAD.WIDE R8, R7, 0x4, R12 ;  /* 0x0000000407087825 */ /* 0x002fe200078e020c */
[----:B------:R-:W-:-:S03]  /*0360*/  IADD3 R7, PT, PT, R0, R7, RZ ;  /* 0x0000000700077210 */ /* 0x000fc60007ffe0ff */
[----:B------:R-:W-:-:S05]  /*0370*/  VIADD R6, R6, 0x1 ;  /* 0x0000000106067836 */ /* 0x000fca0000000000 */
[----:B------:R-:W-:Y:S01]  /*0380*/  ISETP.NE.AND P0, PT, R6, RZ, PT ;  /* 0x000000ff0600720c */ /* 0x000fe20003f05270 */
[----:B--2---:R2:W-:-:S12]  /*0390*/  STG.E desc[UR4][R8.64], R11 ;  /* 0x0000000b08007986 */ /* 0x0045d8000c101904 */
[----:B------:R-:W-:Y:S05]  /*03a0*/  @P0 BRA `(.L_x_7) ;  /* 0xfffffffc00e00947 */ /* 0x000fea000383ffff */
.L_x_6:
[----:B------:R-:W-:Y:S05]  /*03b0*/  BSYNC.RECONVERGENT B0 ;  /* 0x0000000000007941 */ /* 0x000fea0003800200 */
.L_x_5:
[----:B------:R-:W-:Y:S05]  /*03c0*/  @!P1 EXIT ;  /* 0x000000000000994d */ /* 0x000fea0003800000 */
.L_x_8:
[----:B0-----:R-:W-:-:S05]  /*03d0*/  IMAD.WIDE R18, R7, 0x4, R4 ;  /* 0x0000000407127825 */ /* 0x001fca00078e0204 */
[----:B------:R-:W3:Y:S01]  /*03e0*/  LDG.E R23, desc[UR4][R18.64] ;  /* 0x0000000412177981 */ /* 0x000ee2000c1e1900 */
[----:B------:R-:W-:-:S04]  /*03f0*/  IMAD.WIDE R20, R7, 0x4, R2 ;  /* 0x0000000407147825 */ /* 0x000fc800078e0202 */
[C---:B--2---:R-:W-:Y:S01]  /*0400*/  IMAD.WIDE R8, R0.reuse, 0x4, R18 ;  /* 0x0000000400087825 */ /* 0x044fe200078e0212 */
[----:B---3--:R0:W-:Y:S04]  /*0410*/  STG.E desc[UR4][R20.64], R23 ;  /* 0x0000001714007986 */ /* 0x0081e8000c101904 */
        /* <DEDUP_REMOVED lines=11> */
[----:B------:R-:W-:Y:S01]  /*04d0*/  ISETP.GE.AND P0, PT, R7, UR6, PT ;  /* 0x0000000607007c0c */ /* 0x000fe2000bf06270 */
[----:B--2---:R0:W-:-:S12]  /*04e0*/  STG.E desc[UR4][R18.64], R17 ;  /* 0x0000001112007986 */ /* 0x0041d8000c101904 */
[----:B------:R-:W-:Y:S05]  /*04f0*/  @!P0 BRA `(.L_x_8) ;  /* 0xfffffffc00b48947 */ /* 0x000fea000383ffff */
[----:B------:R-:W-:Y:S05]  /*0500*/  EXIT ;  /* 0x000000000000794d */ /* 0x000fea0003800000 */
.L_x_9:
        /* <DEDUP_REMOVED lines=15> */
.L_x_16:


//--------------------- .text._Z24globalMemCoalescedKernelPiS_i --------------------------
	.section	.text._Z24globalMemCoalescedKernelPiS_i,"ax",@progbits
	.align	128
        .global         _Z24globalMemCoalescedKernelPiS_i
        .type           _Z24globalMemCoalescedKernelPiS_i,@function
        .size           _Z24globalMemCoalescedKernelPiS_i,(.L_x_17 - _Z24globalMemCoalescedKernelPiS_i)
        .other          _Z24globalMemCoalescedKernelPiS_i,@"STO_CUDA_ENTRY STV_DEFAULT"
_Z24globalMemCoalescedKernelPiS_i:
.text._Z24globalMemCoalescedKernelPiS_i:
[----:B------:R-:W-:Y:S01]  /*0000*/  LDC R1, c[0x0][0x37c] ;  /* 0x0000df00ff017b82 */ /* 0x000fe20000000800 */
[----:B------:R-:W0:Y:S07]  /*0010*/  S2R R7, SR_TID.X ;  /* 0x0000000000077919 */ /* 0x000e2e0000002100 */
[----:B------:R-:W0:Y:S01]  /*0020*/  S2UR UR4, SR_CTAID.X ;  /* 0x00000000000479c3 */ /* 0x000e220000002500 */
[----:B------:R-:W1:Y:S07]  /*0030*/  LDCU UR6, c[0x0][0x390] ;  /* 0x00007200ff0677ac */ /* 0x000e6e0008000800 */
[----:B------:R-:W0:Y:S01]  /*0040*/  LDC R0, c[0x0][0x360] ;  /* 0x0000d800ff007b82 */ /* 0x000e220000000800 */
[----:B------:R-:W2:Y:S01]  /*0050*/  LDCU UR5, c[0x0][0x370] ;  /* 0x00006e00ff0577ac */ /* 0x000ea20008000800 */
[----:B0-----:R-:W-:-:S02]  /*0060*/  IMAD R7, R0, UR4, R7 ;  /* 0x0000000400077c24 */ /* 0x001fc4000f8e0207 */
[----:B--2---:R-:W-:-:S03]  /*0070*/  IMAD R0, R0, UR5, RZ ;  /* 0x0000000500007c24 */ /* 0x004fc6000f8e02ff */
[----:B-1----:R-:W-:-:S13]  /*0080*/  ISETP.GE.AND P0, PT, R7, UR6, PT ;  /* 0x0000000607007c0c */ /* 0x002fda000bf06270 */
[----:B------:R-:W-:Y:S05]  /*0090*/  @P0 EXIT ;  /* 0x000000000000094d */ /* 0x000fea0003800000 */
[----:B------:R-:W0:Y:S01]  /*00a0*/  I2F.U32.RP R8, R0 ;  /* 0x0000000000087306 */ /* 0x000e220000209000 */
[C---:B------:R-:W-:Y:S01]  /*00b0*/  IADD3 R4, PT, PT, R0.reuse, R7, RZ ;  /* 0x0000000700047210 */ /* 0x040fe20007ffe0ff */
[----:B------:R-:W-:Y:S01]  /*00c0*/  IMAD.MOV R9, RZ, RZ, -R0 ;  /* 0x000000ffff097224 */ /* 0x000fe200078e0a00 */
[----:B------:R-:W-:Y:S01]  /*00d0*/  ISETP.NE.U32.AND P2, PT, R0, RZ, PT ;  /* 0x000000ff0000720c */ /* 0x000fe20003f45070 */
[----:B------:R-:W1:Y:S01]  /*00e0*/  LDCU.64 UR4, c[0x0][0x358] ;  /* 0x00006b00ff0477ac */ /* 0x000e620008000a00 */
[C---:B------:R-:W-:Y:S01]  /*00f0*/  ISETP.GE.AND P0, PT, R4.reuse, UR6, PT ;  /* 0x0000000604007c0c */ /* 0x040fe2000bf06270 */
[----:B------:R-:W-:Y:S01]  /*0100*/  BSSY.RECONVERGENT B0, `(.L_x_10) ;  /* 0x0000027000007945 */ /* 0x000fe20003800200 */
[----:B------:R-:W-:Y:S02]  /*0110*/  VIMNMX R5, PT, PT, R4, UR6, !PT ;  /* 0x0000000604057c48 */ /* 0x000fe4000ffe0100 */
        /* <DEDUP_REMOVED lines=25> */
[----:B------:R-:W-:-:S05]  /*02b0*/  VIADD R6, R6, 0x1 ;  /* 0x0000000106067836 */ /* 0x000fca0000000000 */
[----:B------:R-:W-:Y:S02]  /*02c0*/  LOP3.LUT R6, R6, 0x3, RZ, 0xc0, !PT ;  /* 0x0000000306067812 */ /* 0x000fe400078ec0ff */
[----:B------:R-:W1:Y:S02]  /*02d0*/  LDC.64 R12, c[0x0][0x388] ;  /* 0x0000e200ff0c7b82 */ /* 0x000e640000000a00 */
[----:B------:R-:W-:-:S07]  /*02e0*/  IADD3 R6, PT, PT, -R6, RZ, RZ ;  /* 0x000000ff06067210 */ /* 0x000fce0007ffe1ff */
.L_x_12:
[----:B0--3--:R-:W-:-:S06]  /*02f0*/  IMAD.WIDE R10, R7, 0x4, R14 ;  /* 0x00000004070a7825 */ /* 0x009fcc00078e020e */
[----:B------:R-:W3:Y:S01]  /*0300*/  LDG.E R11, desc[UR4][R10.64] ;  /* 0x000000040a0b7981 */ /* 0x000ee2000c1e1900 */
[----:B-1----:R-:W-:Y:S01]  /*0310*/  IMAD.WIDE R8, R7, 0x4, R12 ;  /* 0x0000000407087825 */ /* 0x002fe200078e020c */
[----:B------:R-:W-:-:S03]  /*0320*/  IADD3 R7, PT, PT, R0, R7, RZ ;  /* 0x0000000700077210 */ /* 0x000fc60007ffe0ff */
[----:B------:R-:W-:-:S05]  /*0330*/  VIADD R6, R6, 0x1 ;  /* 0x0000000106067836 */ /* 0x000fca0000000000 */
[----:B------:R-:W-:Y:S01]  /*0340*/  ISETP.NE.AND P0, PT, R6, RZ, PT ;  /* 0x000000ff0600720c */ /* 0x000fe20003f05270 */
[----:B---3--:R3:W-:-:S12]  /*0350*/  STG.E desc[UR4][R8.64], R11 ;  /* 0x0000000b08007986 */ /* 0x0087d8000c101904 */
[----:B------:R-:W-:Y:S05]  /*0360*/  @P0 BRA `(.L_x_12) ;  /* 0xfffffffc00e00947 */ /* 0x000fea000383ffff */
.L_x_11:
[----:B------:R-:W-:Y:S05]  /*0370*/  BSYNC.RECONVERGENT B0 ;  /* 0x0000000000007941 */ /* 0x000fea0003800200 */
.L_x_10:
[----:B------:R-:W-:Y:S05]  /*0380*/  @!P1 EXIT ;  /* 0x000000000000994d */ /* 0x000fea0003800000 */
.L_x_13:
[----:B0-2---:R-:W-:-:S05]  /*0390*/  IMAD.WIDE R18, R7, 0x4, R4 ;  /* 0x0000000407127825 */ /* 0x005fca00078e0204 */
        /* <DEDUP_REMOVED lines=19> */
.L_x_14:
        /* <DEDUP_REMOVED lines=11> */
.L_x_17:


//--------------------- .nv.shared.reserved.0     --------------------------
	.section	.nv.shared.reserved.0,"aw",@nobits
	.weak		__nv_reservedSMEM_offset_0_alias
	.size		__nv_reservedSMEM_offset_0_alias, 0, 64
	.other		__nv_reservedSMEM_offset_0_alias,@"STO_CUDA_RESERVED_SHARED STV_DEFAULT"
__nv_reservedSMEM_offset_0_alias:
	.zero		0
	.zero		64


//--------------------- .nv.constant0._Z21globalMemOffsetKernelPiS_ii --------------------------
	.section	.nv.constant0._Z21globalMemOffsetKernelPiS_ii,"a",@progbits
	.sectionflags	@""
	.align	4
.nv.constant0._Z21globalMemOffsetKernelPiS_ii:
	.zero		920


//--------------------- .nv.constant0._Z21globalMemStrideKernelPiS_ii --------------------------
	.section	.nv.constant0._Z21globalMemStrideKernelPiS_ii,"a",@progbits
	.sectionflags	@""
	.align	4
.nv.constant0._Z21globalMemStrideKernelPiS_ii:
	.zero		920


//--------------------- .nv.constant0._Z24globalMemCoalescedKernelPiS_i --------------------------
	.section	.nv.constant0._Z24globalMemCoalescedKernelPiS_i,"a",@progbits
	.sectionflags	@""
	.align	4
.nv.constant0._Z24globalMemCoalescedKernelPiS_i:
	.zero		916


//--------------------- SYMBOLS --------------------------

	.type		.nv.reservedSmem.offset0,@object
	.size		.nv.reservedSmem.offset0,0x4
